//
// Generated by NVIDIA NVVM Compiler
//
// Compiler Build ID: CL-36424714
// Cuda compilation tools, release 13.0, V13.0.88
// Based on NVVM 20.0.0
//

.version 9.0
.target sm_100
.address_size 64

	// .globl	_Z17make_fractal_gpu1Phdddd

.visible .entry _Z17make_fractal_gpu1Phdddd(
	.param .u64 .ptr .align 1 _Z17make_fractal_gpu1Phdddd_param_0,
	.param .f64 _Z17make_fractal_gpu1Phdddd_param_1,
	.param .f64 _Z17make_fractal_gpu1Phdddd_param_2,
	.param .f64 _Z17make_fractal_gpu1Phdddd_param_3,
	.param .f64 _Z17make_fractal_gpu1Phdddd_param_4
)
{
	.reg .pred 	%p<4>;
	.reg .b16 	%rs<7>;
	.reg .b32 	%r<9>;
	.reg .b64 	%rd<5>;
	.reg .b64 	%fd<29>;

	ld.param.u64 	%rd1, [_Z17make_fractal_gpu1Phdddd_param_0];
	ld.param.f64 	%fd12, [_Z17make_fractal_gpu1Phdddd_param_1];
	ld.param.f64 	%fd13, [_Z17make_fractal_gpu1Phdddd_param_2];
	ld.param.f64 	%fd14, [_Z17make_fractal_gpu1Phdddd_param_3];
	ld.param.f64 	%fd15, [_Z17make_fractal_gpu1Phdddd_param_4];
	mov.u32 	%r3, %ntid.x;
	mov.u32 	%r4, %ctaid.x;
	mul.lo.s32 	%r1, %r3, %r4;
	mov.u32 	%r5, %ntid.y;
	mov.u32 	%r6, %ctaid.y;
	mul.lo.s32 	%r2, %r5, %r6;
	sub.f64 	%fd16, %fd12, %fd13;
	mul.f64 	%fd17, %fd16, 0d3F50000000000000;
	sub.f64 	%fd18, %fd14, %fd15;
	div.rn.f64 	%fd19, %fd18, 0d4088000000000000;
	cvt.rn.f64.u32 	%fd20, %r1;
	fma.rn.f64 	%fd1, %fd17, %fd20, %fd13;
	cvt.rn.f64.u32 	%fd21, %r2;
	fma.rn.f64 	%fd2, %fd19, %fd21, %fd15;
	mov.f64 	%fd25, 0d0000000000000000;
	mov.b16 	%rs6, 1;
	mov.f64 	%fd26, %fd25;
	mov.f64 	%fd27, %fd25;
	mov.f64 	%fd28, %fd25;
$L__BB0_1:
	sub.f64 	%fd22, %fd25, %fd26;
	add.f64 	%fd23, %fd27, %fd27;
	add.f64 	%fd27, %fd1, %fd22;
	fma.rn.f64 	%fd28, %fd28, %fd23, %fd2;
	mul.f64 	%fd26, %fd28, %fd28;
	mul.f64 	%fd25, %fd27, %fd27;
	add.f64 	%fd24, %fd26, %fd25;
	setp.lt.f64 	%p1, %fd24, 0d4010000000000000;
	and.b16  	%rs4, %rs6, 255;
	setp.ne.s16 	%p2, %rs4, 255;
	selp.u16 	%rs5, 1, 0, %p1;
	add.s16 	%rs6, %rs6, %rs5;
	and.pred  	%p3, %p1, %p2;
	@%p3 bra 	$L__BB0_1;
	cvta.to.global.u64 	%rd2, %rd1;
	shl.b32 	%r7, %r2, 10;
	add.s32 	%r8, %r7, %r1;
	cvt.u64.u32 	%rd3, %r8;
	add.s64 	%rd4, %rd2, %rd3;
	st.global.u8 	[%rd4], %rs6;
	ret;

}
	// .globl	_Z17make_fractal_gpu2Phdddd
.visible .entry _Z17make_fractal_gpu2Phdddd(
	.param .u64 .ptr .align 1 _Z17make_fractal_gpu2Phdddd_param_0,
	.param .f64 _Z17make_fractal_gpu2Phdddd_param_1,
	.param .f64 _Z17make_fractal_gpu2Phdddd_param_2,
	.param .f64 _Z17make_fractal_gpu2Phdddd_param_3,
	.param .f64 _Z17make_fractal_gpu2Phdddd_param_4
)
{
	.reg .pred 	%p<7>;
	.reg .b16 	%rs<7>;
	.reg .b32 	%r<12>;
	.reg .b64 	%rd<5>;
	.reg .b64 	%fd<29>;

	ld.param.u64 	%rd1, [_Z17make_fractal_gpu2Phdddd_param_0];
	ld.param.f64 	%fd11, [_Z17make_fractal_gpu2Phdddd_param_1];
	ld.param.f64 	%fd12, [_Z17make_fractal_gpu2Phdddd_param_2];
	ld.param.f64 	%fd13, [_Z17make_fractal_gpu2Phdddd_param_3];
	ld.param.f64 	%fd14, [_Z17make_fractal_gpu2Phdddd_param_4];
	mov.u32 	%r3, %ntid.x;
	mov.u32 	%r4, %ctaid.x;
	mov.u32 	%r5, %tid.x;
	mad.lo.s32 	%r1, %r3, %r4, %r5;
	mov.u32 	%r6, %ntid.y;
	mov.u32 	%r7, %ctaid.y;
	mov.u32 	%r8, %tid.y;
	mad.lo.s32 	%r9, %r6, %r7, %r8;
	setp.gt.u32 	%p1, %r1, 1023;
	setp.gt.u32 	%p2, %r9, 767;
	or.pred  	%p3, %p1, %p2;
	@%p3 bra 	$L__BB1_4;
	sub.f64 	%fd16, %fd11, %fd12;
	mul.f64 	%fd17, %fd16, 0d3F50000000000000;
	sub.f64 	%fd18, %fd13, %fd14;
	div.rn.f64 	%fd19, %fd18, 0d4088000000000000;
	cvt.rn.f64.u32 	%fd20, %r1;
	fma.rn.f64 	%fd1, %fd17, %fd20, %fd12;
	cvt.rn.f64.u32 	%fd21, %r9;
	fma.rn.f64 	%fd2, %fd19, %fd21, %fd14;
	mov.f64 	%fd25, 0d0000000000000000;
	mov.b16 	%rs6, 1;
	mov.f64 	%fd26, %fd25;
	mov.f64 	%fd27, %fd25;
	mov.f64 	%fd28, %fd25;
$L__BB1_2:
	sub.f64 	%fd22, %fd25, %fd26;
	add.f64 	%fd23, %fd27, %fd27;
	add.f64 	%fd27, %fd1, %fd22;
	fma.rn.f64 	%fd28, %fd28, %fd23, %fd2;
	mul.f64 	%fd26, %fd28, %fd28;
	mul.f64 	%fd25, %fd27, %fd27;
	add.f64 	%fd24, %fd26, %fd25;
	setp.lt.f64 	%p4, %fd24, 0d4010000000000000;
	and.b16  	%rs4, %rs6, 255;
	setp.ne.s16 	%p5, %rs4, 255;
	selp.u16 	%rs5, 1, 0, %p4;
	add.s16 	%rs6, %rs6, %rs5;
	and.pred  	%p6, %p4, %p5;
	@%p6 bra 	$L__BB1_2;
	shl.b32 	%r10, %r9, 10;
	add.s32 	%r11, %r10, %r1;
	cvt.u64.u32 	%rd2, %r11;
	cvta.to.global.u64 	%rd3, %rd1;
	add.s64 	%rd4, %rd3, %rd2;
	st.global.u8 	[%rd4], %rs6;
$L__BB1_4:
	ret;

}


// ===== COMPILED SASS (sm_100) =====

	.target	sm_100

	.elftype	@"ET_EXEC"


//--------------------- .note.nv.tkinfo           --------------------------
	.section	.note.nv.tkinfo,"",@"SHT_NOTE"
	.sectionflags	@"SHF_NOTE_NV_TKINFO"
	.tkinfo
        /*0018*/ 	.word	0x00000002
        /*0030*/ 	.string	""
        /*0030*/ 	.string	"ptxas"
        /*0030*/ 	.string	"Cuda compilation tools, release 13.0, V13.0.88"
        /*0030*/ 	.string	"Build cuda_13.0.r13.0/compiler.36424714_0"
        /*0030*/ 	.string	"-arch sm_100 -m 64 "



//--------------------- .note.nv.cuinfo           --------------------------
	.section	.note.nv.cuinfo,"",@"SHT_NOTE"
	.sectionflags	@"SHF_NOTE_NV_CUINFO"
        /*0018*/ 	.short	0x0002
        /*001a*/ 	.short	0x0064
        /*001c*/ 	.short	0x0082
	.zero		2


//--------------------- .nv.info                  --------------------------
	.section	.nv.info,"",@"SHT_CUDA_INFO"
	.align	4


	//----- nvinfo : EIATTR_REGCOUNT
	.align		4
        /*0000*/ 	.byte	0x04, 0x2f
        /*0002*/ 	.short	(.L_1 - .L_0)
	.align		4
.L_0:
        /*0004*/ 	.word	index@(_Z17make_fractal_gpu1Phdddd)
        /*0008*/ 	.word	0x00000018


	//----- nvinfo : EIATTR_FRAME_SIZE
	.align		4
.L_1:
        /*000c*/ 	.byte	0x04, 0x11
        /*000e*/ 	.short	(.L_3 - .L_2)
	.align		4
.L_2:
        /*0010*/ 	.word	index@($__internal_1_$__cuda_sm20_div_rn_f64_full)
        /*0014*/ 	.word	0x00000000


	//----- nvinfo : EIATTR_FRAME_SIZE
	.align		4
.L_3:
        /*0018*/ 	.byte	0x04, 0x11
        /*001a*/ 	.short	(.L_5 - .L_4)
	.align		4
.L_4:
        /*001c*/ 	.word	index@(_Z17make_fractal_gpu1Phdddd)
        /*0020*/ 	.word	0x00000000


	//----- nvinfo : EIATTR_REGCOUNT
	.align		4
.L_5:
        /*0024*/ 	.byte	0x04, 0x2f
        /*0026*/ 	.short	(.L_7 - .L_6)
	.align		4
.L_6:
        /*0028*/ 	.word	index@(_Z17make_fractal_gpu2Phdddd)
        /*002c*/ 	.word	0x0000001a


	//----- nvinfo : EIATTR_FRAME_SIZE
	.align		4
.L_7:
        /*0030*/ 	.byte	0x04, 0x11
        /*0032*/ 	.short	(.L_9 - .L_8)
	.align		4
.L_8:
        /*0034*/ 	.word	index@($__internal_0_$__cuda_sm20_div_rn_f64_full)
        /*0038*/ 	.word	0x00000000


	//----- nvinfo : EIATTR_FRAME_SIZE
	.align		4
.L_9:
        /*003c*/ 	.byte	0x04, 0x11
        /*003e*/ 	.short	(.L_11 - .L_10)
	.align		4
.L_10:
        /*0040*/ 	.word	index@(_Z17make_fractal_gpu2Phdddd)
        /*0044*/ 	.word	0x00000000


	//----- nvinfo : EIATTR_MIN_STACK_SIZE
	.align		4
.L_11:
        /*0048*/ 	.byte	0x04, 0x12
        /*004a*/ 	.short	(.L_13 - .L_12)
	.align		4
.L_12:
        /*004c*/ 	.word	index@(_Z17make_fractal_gpu2Phdddd)
        /*0050*/ 	.word	0x00000000


	//----- nvinfo : EIATTR_MIN_STACK_SIZE
	.align		4
.L_13:
        /*0054*/ 	.byte	0x04, 0x12
        /*0056*/ 	.short	(.L_15 - .L_14)
	.align		4
.L_14:
        /*0058*/ 	.word	index@(_Z17make_fractal_gpu1Phdddd)
        /*005c*/ 	.word	0x00000000
.L_15:


//--------------------- .nv.compat                --------------------------
	.section	.nv.compat,"",@"SHT_CUDA_COMPAT_INFO"
	.align	4
        /*0000*/ 	.byte	0x02, 0x09, 0x00, 0x00, 0x02, 0x02, 0x01, 0x00, 0x02, 0x05, 0x05, 0x00, 0x03, 0x07, 0x01, 0x01
        /*0010*/ 	.byte	0x02, 0x03, 0x00, 0x00, 0x02, 0x06, 0x01, 0x00, 0x04, 0x0b, 0x08, 0x00, 0x01, 0x00, 0x00, 0x00
        /*0020*/ 	.byte	0x00, 0x00, 0x00, 0x00


//--------------------- .nv.info._Z17make_fractal_gpu2Phdddd --------------------------
	.section	.nv.info._Z17make_fractal_gpu2Phdddd,"",@"SHT_CUDA_INFO"
	.sectionflags	@""
	.align	4


	//----- nvinfo : EIATTR_CUDA_API_VERSION
	.align		4
        /*0000*/ 	.byte	0x04, 0x37
        /*0002*/ 	.short	(.L_17 - .L_16)
.L_16:
        /*0004*/ 	.word	0x00000082


	//----- nvinfo : EIATTR_KPARAM_INFO
	.align		4
.L_17:
        /*0008*/ 	.byte	0x04, 0x17
        /*000a*/ 	.short	(.L_19 - .L_18)
.L_18:
        /*000c*/ 	.word	0x00000000
        /*0010*/ 	.short	0x0004
        /*0012*/ 	.short	0x0020
        /*0014*/ 	.byte	0x00, 0xf0, 0x21, 0x00


	//----- nvinfo : EIATTR_KPARAM_INFO
	.align		4
.L_19:
        /*0018*/ 	.byte	0x04, 0x17
        /*001a*/ 	.short	(.L_21 - .L_20)
.L_20:
        /*001c*/ 	.word	0x00000000
        /*0020*/ 	.short	0x0003
        /*0022*/ 	.short	0x0018
        /*0024*/ 	.byte	0x00, 0xf0, 0x21, 0x00


	//----- nvinfo : EIATTR_KPARAM_INFO
	.align		4
.L_21:
        /*0028*/ 	.byte	0x04, 0x17
        /*002a*/ 	.short	(.L_23 - .L_22)
.L_22:
        /*002c*/ 	.word	0x00000000
        /*0030*/ 	.short	0x0002
        /*0032*/ 	.short	0x0010
        /*0034*/ 	.byte	0x00, 0xf0, 0x21, 0x00


	//----- nvinfo : EIATTR_KPARAM_INFO
	.align		4
.L_23:
        /*0038*/ 	.byte	0x04, 0x17
        /*003a*/ 	.short	(.L_25 - .L_24)
.L_24:
        /*003c*/ 	.word	0x00000000
        /*0040*/ 	.short	0x0001
        /*0042*/ 	.short	0x0008
        /*0044*/ 	.byte	0x00, 0xf0, 0x21, 0x00


	//----- nvinfo : EIATTR_KPARAM_INFO
	.align		4
.L_25:
        /*0048*/ 	.byte	0x04, 0x17
        /*004a*/ 	.short	(.L_27 - .L_26)
.L_26:
        /*004c*/ 	.word	0x00000000
        /*0050*/ 	.short	0x0000
        /*0052*/ 	.short	0x0000
        /*0054*/ 	.byte	0x00, 0xf5, 0x21, 0x00


	//----- nvinfo : EIATTR_SPARSE_MMA_MASK
	.align		4
.L_27:
        /*0058*/ 	.byte	0x03, 0x50
        /*005a*/ 	.short	0x0000


	//----- nvinfo : EIATTR_MAXREG_COUNT
	.align		4
        /*005c*/ 	.byte	0x03, 0x1b
        /*005e*/ 	.short	0x00ff


	//----- nvinfo : EIATTR_MERCURY_ISA_VERSION
	.align		4
        /*0060*/ 	.byte	0x03, 0x5f
        /*0062*/ 	.short	0x0101


	//----- nvinfo : EIATTR_VRC_CTA_INIT_COUNT
	.align		4
        /*0064*/ 	.byte	0x02, 0x4a
	.zero		1
	.zero		1


	//----- nvinfo : EIATTR_EXIT_INSTR_OFFSETS
	.align		4
        /*0068*/ 	.byte	0x04, 0x1c
        /*006a*/ 	.short	(.L_29 - .L_28)


	//   ....[0]....
.L_28:
        /*006c*/ 	.word	0x000000b0


	//   ....[1]....
        /*0070*/ 	.word	0x00000480


	//----- nvinfo : EIATTR_CRS_STACK_SIZE
	.align		4
.L_29:
        /*0074*/ 	.byte	0x04, 0x1e
        /*0076*/ 	.short	(.L_31 - .L_30)
.L_30:
        /*0078*/ 	.word	0x00000000


	//----- nvinfo : EIATTR_CBANK_PARAM_SIZE
	.align		4
.L_31:
        /*007c*/ 	.byte	0x03, 0x19
        /*007e*/ 	.short	0x0028


	//----- nvinfo : EIATTR_PARAM_CBANK
	.align		4
        /*0080*/ 	.byte	0x04, 0x0a
        /*0082*/ 	.short	(.L_33 - .L_32)
	.align		4
.L_32:
        /*0084*/ 	.word	index@(.nv.constant0._Z17make_fractal_gpu2Phdddd)
        /*0088*/ 	.short	0x0380
        /*008a*/ 	.short	0x0028


	//----- nvinfo : EIATTR_SW_WAR
	.align		4
.L_33:
        /*008c*/ 	.byte	0x04, 0x36
        /*008e*/ 	.short	(.L_35 - .L_34)
.L_34:
        /*0090*/ 	.word	0x00000008
.L_35:


//--------------------- .nv.info._Z17make_fractal_gpu1Phdddd --------------------------
	.section	.nv.info._Z17make_fractal_gpu1Phdddd,"",@"SHT_CUDA_INFO"
	.sectionflags	@""
	.align	4


	//----- nvinfo : EIATTR_CUDA_API_VERSION
	.align		4
        /*0000*/ 	.byte	0x04, 0x37
        /*0002*/ 	.short	(.L_37 - .L_36)
.L_36:
        /*0004*/ 	.word	0x00000082


	//----- nvinfo : EIATTR_KPARAM_INFO
	.align		4
.L_37:
        /*0008*/ 	.byte	0x04, 0x17
        /*000a*/ 	.short	(.L_39 - .L_38)
.L_38:
        /*000c*/ 	.word	0x00000000
        /*0010*/ 	.short	0x0004
        /*0012*/ 	.short	0x0020
        /*0014*/ 	.byte	0x00, 0xf0, 0x21, 0x00


	//----- nvinfo : EIATTR_KPARAM_INFO
	.align		4
.L_39:
        /*0018*/ 	.byte	0x04, 0x17
        /*001a*/ 	.short	(.L_41 - .L_40)
.L_40:
        /*001c*/ 	.word	0x00000000
        /*0020*/ 	.short	0x0003
        /*0022*/ 	.short	0x0018
        /*0024*/ 	.byte	0x00, 0xf0, 0x21, 0x00


	//----- nvinfo : EIATTR_KPARAM_INFO
	.align		4
.L_41:
        /*0028*/ 	.byte	0x04, 0x17
        /*002a*/ 	.short	(.L_43 - .L_42)
.L_42:
        /*002c*/ 	.word	0x00000000
        /*0030*/ 	.short	0x0002
        /*0032*/ 	.short	0x0010
        /*0034*/ 	.byte	0x00, 0xf0, 0x21, 0x00


	//----- nvinfo : EIATTR_KPARAM_INFO
	.align		4
.L_43:
        /*0038*/ 	.byte	0x04, 0x17
        /*003a*/ 	.short	(.L_45 - .L_44)
.L_44:
        /*003c*/ 	.word	0x00000000
        /*0040*/ 	.short	0x0001
        /*0042*/ 	.short	0x0008
        /*0044*/ 	.byte	0x00, 0xf0, 0x21, 0x00


	//----- nvinfo : EIATTR_KPARAM_INFO
	.align		4
.L_45:
        /*0048*/ 	.byte	0x04, 0x17
        /*004a*/ 	.short	(.L_47 - .L_46)
.L_46:
        /*004c*/ 	.word	0x00000000
        /*0050*/ 	.short	0x0000
        /*0052*/ 	.short	0x0000
        /*0054*/ 	.byte	0x00, 0xf5, 0x21, 0x00


	//----- nvinfo : EIATTR_SPARSE_MMA_MASK
	.align		4
.L_47:
        /*0058*/ 	.byte	0x03, 0x50
        /*005a*/ 	.short	0x0000


	//----- nvinfo : EIATTR_MAXREG_COUNT
	.align		4
        /*005c*/ 	.byte	0x03, 0x1b
        /*005e*/ 	.short	0x00ff


	//----- nvinfo : EIATTR_MERCURY_ISA_VERSION
	.align		4
        /*0060*/ 	.byte	0x03, 0x5f
        /*0062*/ 	.short	0x0101


	//----- nvinfo : EIATTR_VRC_CTA_INIT_COUNT
	.align		4
        /*0064*/ 	.byte	0x02, 0x4a
	.zero		1
	.zero		1


	//----- nvinfo : EIATTR_EXIT_INSTR_OFFSETS
	.align		4
        /*0068*/ 	.byte	0x04, 0x1c
        /*006a*/ 	.short	(.L_49 - .L_48)


	//   ....[0]....
.L_48:
        /*006c*/ 	.word	0x00000430


	//----- nvinfo : EIATTR_CRS_STACK_SIZE
	.align		4
.L_49:
        /*0070*/ 	.byte	0x04, 0x1e
        /*0072*/ 	.short	(.L_51 - .L_50)
.L_50:
        /*0074*/ 	.word	0x00000000


	//----- nvinfo : EIATTR_CBANK_PARAM_SIZE
	.align		4
.L_51:
        /*0078*/ 	.byte	0x03, 0x19
        /*007a*/ 	.short	0x0028


	//----- nvinfo : EIATTR_PARAM_CBANK
	.align		4
        /*007c*/ 	.byte	0x04, 0x0a
        /*007e*/ 	.short	(.L_53 - .L_52)
	.align		4
.L_52:
        /*0080*/ 	.word	index@(.nv.constant0._Z17make_fractal_gpu1Phdddd)
        /*0084*/ 	.short	0x0380
        /*0086*/ 	.short	0x0028


	//----- nvinfo : EIATTR_SW_WAR
	.align		4
.L_53:
        /*0088*/ 	.byte	0x04, 0x36
        /*008a*/ 	.short	(.L_55 - .L_54)
.L_54:
        /*008c*/ 	.word	0x00000008
.L_55:


//--------------------- .nv.callgraph             --------------------------
	.section	.nv.callgraph,"",@"SHT_CUDA_CALLGRAPH"
	.align	4
	.sectionentsize	8
	.align		4
        /*0000*/ 	.word	0x00000000
	.align		4
        /*0004*/ 	.word	0xffffffff
	.align		4
        /*0008*/ 	.word	0x00000000
	.align		4
        /*000c*/ 	.word	0xfffffffe
	.align		4
        /*0010*/ 	.word	0x00000000
	.align		4
        /*0014*/ 	.word	0xfffffffd
	.align		4
        /*0018*/ 	.word	0x00000000
	.align		4
        /*001c*/ 	.word	0xfffffffc


//--------------------- .text._Z17make_fractal_gpu2Phdddd --------------------------
	.section	.text._Z17make_fractal_gpu2Phdddd,"ax",@progbits
	.align	128
        .global         _Z17make_fractal_gpu2Phdddd
        .type           _Z17make_fractal_gpu2Phdddd,@function
        .size           _Z17make_fractal_gpu2Phdddd,(.L_x_13 - _Z17make_fractal_gpu2Phdddd)
        .other          _Z17make_fractal_gpu2Phdddd,@"STO_CUDA_ENTRY STV_DEFAULT"
_Z17make_fractal_gpu2Phdddd:
.text._Z17make_fractal_gpu2Phdddd:
[----:B------:R-:W-:Y:S01]  /*0000*/  LDC R1, c[0x0][0x37c] ;  /* 0x0000df00ff017b82 */ /* 0x000fe20000000800 */
[----:B------:R-:W0:Y:S01]  /*0010*/  S2R R0, SR_CTAID.Y ;  /* 0x0000000000007919 */ /* 0x000e220000002600 */
[----:B------:R-:W1:Y:S01]  /*0020*/  LDCU UR4, c[0x0][0x360] ;  /* 0x00006c00ff0477ac */ /* 0x000e620008000800 */
[----:B------:R-:W0:Y:S01]  /*0030*/  S2R R3, SR_TID.Y ;  /* 0x0000000000037919 */ /* 0x000e220000002200 */
[----:B------:R-:W0:Y:S01]  /*0040*/  LDCU UR5, c[0x0][0x364] ;  /* 0x00006c80ff0577ac */ /* 0x000e220008000800 */
[----:B------:R-:W1:Y:S01]  /*0050*/  S2R R5, SR_CTAID.X ;  /* 0x0000000000057919 */ /* 0x000e620000002500 */
[----:B------:R-:W1:Y:S01]  /*0060*/  S2R R2, SR_TID.X ;  /* 0x0000000000027919 */ /* 0x000e620000002100 */
[----:B0-----:R-:W-:-:S05]  /*0070*/  IMAD R0, R0, UR5, R3 ;  /* 0x0000000500007c24 */ /* 0x001fca000f8e0203 */
[----:B------:R-:W-:Y:S01]  /*0080*/  ISETP.GT.U32.AND P0, PT, R0, 0x2ff, PT ;  /* 0x000002ff0000780c */ /* 0x000fe20003f04070 */
[----:B-1----:R-:W-:-:S05]  /*0090*/  IMAD R5, R5, UR4, R2 ;  /* 0x0000000405057c24 */ /* 0x002fca000f8e0202 */
[----:B------:R-:W-:-:S13]  /*00a0*/  ISETP.GT.U32.OR P0, PT, R5, 0x3ff, P0 ;  /* 0x000003ff0500780c */ /* 0x000fda0000704470 */
[----:B------:R-:W-:Y:S05]  /*00b0*/  @P0 EXIT ;  /* 0x000000000000094d */ /* 0x000fea0003800000 */
[----:B------:R-:W0:Y:S01]  /*00c0*/  MUFU.RCP64H R3, 768 ;  /* 0x4088000000037908 */ /* 0x000e220000001800 */
[----:B------:R-:W-:Y:S01]  /*00d0*/  IMAD.MOV.U32 R10, RZ, RZ, 0x0 ;  /* 0x00000000ff0a7424 */ /* 0x000fe200078e00ff */
[----:B------:R-:W1:Y:S01]  /*00e0*/  LDC.64 R8, c[0x0][0x398] ;  /* 0x0000e600ff087b82 */ /* 0x000e620000000a00 */
[----:B------:R-:W-:Y:S01]  /*00f0*/  IMAD.MOV.U32 R11, RZ, RZ, 0x40880000 ;  /* 0x40880000ff0b7424 */ /* 0x000fe200078e00ff */
[----:B------:R-:W1:Y:S01]  /*0100*/  LDCU.64 UR4, c[0x0][0x3a0] ;  /* 0x00007400ff0477ac */ /* 0x000e620008000a00 */
[----:B------:R-:W-:-:S05]  /*0110*/  IMAD.MOV.U32 R2, RZ, RZ, 0x1 ;  /* 0x00000001ff027424 */ /* 0x000fca00078e00ff */
[----:B------:R-:W2:Y:S01]  /*0120*/  LDC.64 R12, c[0x0][0x390] ;  /* 0x0000e400ff0c7b82 */ /* 0x000ea20000000a00 */
[----:B0-----:R-:W-:-:S08]  /*0130*/  DFMA R6, R2, -R10, 1 ;  /* 0x3ff000000206742b */ /* 0x001fd0000000080a */
[----:B------:R-:W-:Y:S02]  /*0140*/  DFMA R6, R6, R6, R6 ;  /* 0x000000060606722b */ /* 0x000fe40000000006 */
[----:B-1----:R-:W-:Y:S01]  /*0150*/  DADD R8, R8, -UR4 ;  /* 0x8000000408087e29 */ /* 0x002fe20008000000 */
[----:B------:R-:W2:Y:S05]  /*0160*/  LDCU.64 UR4, c[0x0][0x388] ;  /* 0x00007100ff0477ac */ /* 0x000eaa0008000a00 */
[----:B------:R-:W-:-:S04]  /*0170*/  DFMA R6, R2, R6, R2 ;  /* 0x000000060206722b */ /* 0x000fc80000000002 */
[----:B------:R-:W-:-:S04]  /*0180*/  FSETP.GEU.AND P1, PT, |R9|, 6.5827683646048100446e-37, PT ;  /* 0x036000000900780b */ /* 0x000fc80003f2e200 */
[----:B------:R-:W-:-:S08]  /*0190*/  DFMA R2, R6, -R10, 1 ;  /* 0x3ff000000602742b */ /* 0x000fd0000000080a */
[----:B------:R-:W-:-:S08]  /*01a0*/  DFMA R2, R6, R2, R6 ;  /* 0x000000020602722b */ /* 0x000fd00000000006 */
[----:B------:R-:W-:-:S08]  /*01b0*/  DMUL R6, R8, R2 ;  /* 0x0000000208067228 */ /* 0x000fd00000000000 */
[----:B------:R-:W-:-:S08]  /*01c0*/  DFMA R10, R6, -768, R8 ;  /* 0xc0880000060a782b */ /* 0x000fd00000000008 */
[----:B------:R-:W-:Y:S02]  /*01d0*/  DFMA R2, R2, R10, R6 ;  /* 0x0000000a0202722b */ /* 0x000fe40000000006 */
[----:B--2---:R-:W-:-:S08]  /*01e0*/  DADD R6, -R12, UR4 ;  /* 0x000000040c067e29 */ /* 0x004fd00008000100 */
[----:B------:R-:W-:Y:S01]  /*01f0*/  FFMA R4, RZ, 4.25, R3 ;  /* 0x40880000ff047823 */ /* 0x000fe20000000003 */
[----:B------:R-:W-:-:S04]  /*0200*/  DMUL R6, R6, 0.0009765625 ;  /* 0x3f50000006067828 */ /* 0x000fc80000000000 */
[----:B------:R-:W-:-:S13]  /*0210*/  FSETP.GT.AND P0, PT, |R4|, 1.469367938527859385e-39, PT ;  /* 0x001000000400780b */ /* 0x000fda0003f04200 */
[----:B------:R-:W-:Y:S05]  /*0220*/  @P0 BRA P1, `(.L_x_0) ;  /* 0x0000000000100947 */ /* 0x000fea0000800000 */
[----:B------:R-:W-:-:S07]  /*0230*/  MOV R4, 0x250 ;  /* 0x0000025000047802 */ /* 0x000fce0000000f00 */
[----:B------:R-:W-:Y:S05]  /*0240*/  CALL.REL.NOINC `($__internal_0_$__cuda_sm20_div_rn_f64_full) ;  /* 0x0000000000907944 */ /* 0x000fea0003c00000 */
[----:B------:R-:W-:Y:S02]  /*0250*/  IMAD.MOV.U32 R2, RZ, RZ, R12 ;  /* 0x000000ffff027224 */ /* 0x000fe400078e000c */
[----:B------:R-:W-:-:S07]  /*0260*/  IMAD.MOV.U32 R3, RZ, RZ, R13 ;  /* 0x000000ffff037224 */ /* 0x000fce00078e000d */
.L_x_0:
[----:B------:R-:W0:Y:S01]  /*0270*/  LDCU.64 UR6, c[0x0][0x390] ;  /* 0x00007200ff0677ac */ /* 0x000e220008000a00 */
[----:B------:R-:W0:Y:S01]  /*0280*/  I2F.F64.U32 R8, R5 ;  /* 0x0000000500087312 */ /* 0x000e220000201800 */
[----:B------:R-:W-:Y:S01]  /*0290*/  BSSY.RECONVERGENT B0, `(.L_x_1) ;  /* 0x0000019000007945 */ /* 0x000fe20003800200 */
[----:B------:R-:W-:Y:S01]  /*02a0*/  IMAD.MOV.U32 R17, RZ, RZ, 0x1 ;  /* 0x00000001ff117424 */ /* 0x000fe200078e00ff */
[----:B------:R-:W1:Y:S01]  /*02b0*/  LDCU.64 UR8, c[0x0][0x3a0] ;  /* 0x00007400ff0877ac */ /* 0x000e620008000a00 */
[----:B------:R-:W-:Y:S02]  /*02c0*/  CS2R R12, SRZ ;  /* 0x00000000000c7805 */ /* 0x000fe4000001ff00 */
[----:B------:R-:W-:Y:S01]  /*02d0*/  CS2R R14, SRZ ;  /* 0x00000000000e7805 */ /* 0x000fe2000001ff00 */
[----:B------:R-:W2:Y:S01]  /*02e0*/  LDCU.64 UR4, c[0x0][0x358] ;  /* 0x00006b00ff0477ac */ /* 0x000ea20008000a00 */
[----:B------:R-:W1:Y:S01]  /*02f0*/  I2F.F64.U32 R10, R0 ;  /* 0x00000000000a7312 */ /* 0x000e620000201800 */
[----:B0-----:R-:W-:Y:S01]  /*0300*/  DFMA R6, R6, R8, UR6 ;  /* 0x0000000606067e2b */ /* 0x001fe20008000008 */
[----:B------:R-:W-:Y:S01]  /*0310*/  CS2R R8, SRZ ;  /* 0x0000000000087805 */ /* 0x000fe2000001ff00 */
[----:B-1----:R-:W-:Y:S01]  /*0320*/  DFMA R2, R10, R2, UR8 ;  /* 0x000000080a027e2b */ /* 0x002fe20008000002 */
[----:B------:R-:W-:-:S10]  /*0330*/  CS2R R10, SRZ ;  /* 0x00000000000a7805 */ /* 0x000fd4000001ff00 */
.L_x_2:
[----:B------:R-:W-:Y:S01]  /*0340*/  DADD R14, R14, R14 ;  /* 0x000000000e0e7229 */ /* 0x000fe2000000000e */
[C---:B------:R-:W-:Y:S01]  /*0350*/  LOP3.LUT R16, R17.reuse, 0xff, RZ, 0xc0, !PT ;  /* 0x000000ff11107812 */ /* 0x040fe200078ec0ff */
[----:B------:R-:W-:Y:S01]  /*0360*/  DADD R10, -R12, R10 ;  /* 0x000000000c0a7229 */ /* 0x000fe2000000010a */
[----:B------:R-:W-:Y:S02]  /*0370*/  VIADD R4, R17, 0x1 ;  /* 0x0000000111047836 */ /* 0x000fe40000000000 */
[----:B------:R-:W-:-:S03]  /*0380*/  ISETP.NE.AND P1, PT, R16, 0xff, PT ;  /* 0x000000ff1000780c */ /* 0x000fc60003f25270 */
[----:B------:R-:W-:Y:S02]  /*0390*/  DFMA R8, R14, R8, R2 ;  /* 0x000000080e08722b */ /* 0x000fe40000000002 */
[----:B------:R-:W-:-:S06]  /*03a0*/  DADD R14, R6, R10 ;  /* 0x00000000060e7229 */ /* 0x000fcc000000000a */
[----:B------:R-:W-:Y:S02]  /*03b0*/  DMUL R12, R8, R8 ;  /* 0x00000008080c7228 */ /* 0x000fe40000000000 */
[----:B------:R-:W-:-:S08]  /*03c0*/  DMUL R10, R14, R14 ;  /* 0x0000000e0e0a7228 */ /* 0x000fd00000000000 */
[----:B------:R-:W-:-:S08]  /*03d0*/  DADD R18, R12, R10 ;  /* 0x000000000c127229 */ /* 0x000fd0000000000a */
[----:B------:R-:W-:-:S14]  /*03e0*/  DSETP.GEU.AND P0, PT, R18, 4, PT ;  /* 0x401000001200742a */ /* 0x000fdc0003f0e000 */
[----:B------:R-:W-:-:S05]  /*03f0*/  @P0 IMAD.MOV R4, RZ, RZ, R17 ;  /* 0x000000ffff040224 */ /* 0x000fca00078e0211 */
[----:B------:R-:W-:Y:S01]  /*0400*/  PRMT R17, R4, 0x7610, R17 ;  /* 0x0000761004117816 */ /* 0x000fe20000000011 */
[----:B------:R-:W-:Y:S06]  /*0410*/  @!P0 BRA P1, `(.L_x_2) ;  /* 0xfffffffc00c88947 */ /* 0x000fec000083ffff */
[----:B--2---:R-:W-:Y:S05]  /*0420*/  BSYNC.RECONVERGENT B0 ;  /* 0x0000000000007941 */ /* 0x004fea0003800200 */
.L_x_1:
[----:B------:R-:W0:Y:S01]  /*0430*/  LDCU.64 UR6, c[0x0][0x380] ;  /* 0x00007000ff0677ac */ /* 0x000e220008000a00 */
[----:B------:R-:W-:-:S05]  /*0440*/  IMAD R0, R0, 0x400, R5 ;  /* 0x0000040000007824 */ /* 0x000fca00078e0205 */
[----:B0-----:R-:W-:-:S05]  /*0450*/  IADD3 R2, P0, PT, R0, UR6, RZ ;  /* 0x0000000600027c10 */ /* 0x001fca000ff1e0ff */
[----:B------:R-:W-:-:S05]  /*0460*/  IMAD.X R3, RZ, RZ, UR7, P0 ;  /* 0x00000007ff037e24 */ /* 0x000fca00080e06ff */
[----:B------:R-:W-:Y:S01]  /*0470*/  STG.E.U8 desc[UR4][R2.64], R17 ;  /* 0x0000001102007986 */ /* 0x000fe2000c101104 */
[----:B------:R-:W-:Y:S05]  /*0480*/  EXIT ;  /* 0x000000000000794d */ /* 0x000fea0003800000 */
        .weak           $__internal_0_$__cuda_sm20_div_rn_f64_full
        .type           $__internal_0_$__cuda_sm20_div_rn_f64_full,@function
        .size           $__internal_0_$__cuda_sm20_div_rn_f64_full,(.L_x_13 - $__internal_0_$__cuda_sm20_div_rn_f64_full)
$__internal_0_$__cuda_sm20_div_rn_f64_full:
[----:B------:R-:W-:Y:S01]  /*0490*/  IMAD.MOV.U32 R3, RZ, RZ, 0x3ff80000 ;  /* 0x3ff80000ff037424 */ /* 0x000fe200078e00ff */
[----:B------:R-:W-:Y:S01]  /*04a0*/  FSETP.GEU.AND P1, PT, |R9|, 1.469367938527859385e-39, PT ;  /* 0x001000000900780b */ /* 0x000fe20003f2e200 */
[----:B------:R-:W-:Y:S02]  /*04b0*/  IMAD.MOV.U32 R2, RZ, RZ, 0x0 ;  /* 0x00000000ff027424 */ /* 0x000fe400078e00ff */
[----:B------:R-:W0:Y:S01]  /*04c0*/  MUFU.RCP64H R11, R3 ;  /* 0x00000003000b7308 */ /* 0x000e220000001800 */
[----:B------:R-:W-:Y:S02]  /*04d0*/  IMAD.MOV.U32 R10, RZ, RZ, 0x1 ;  /* 0x00000001ff0a7424 */ /* 0x000fe400078e00ff */
[----:B------:R-:W-:-:S04]  /*04e0*/  IMAD.MOV.U32 R21, RZ, RZ, 0x40800000 ;  /* 0x40800000ff157424 */ /* 0x000fc800078e00ff */
[----:B------:R-:W-:Y:S01]  /*04f0*/  VIADD R23, R21, 0xffffffff ;  /* 0xffffffff15177836 */ /* 0x000fe20000000000 */
[----:B0-----:R-:W-:-:S08]  /*0500*/  DFMA R12, R10, -R2, 1 ;  /* 0x3ff000000a0c742b */ /* 0x001fd00000000802 */
[----:B------:R-:W-:Y:S01]  /*0510*/  DFMA R14, R12, R12, R12 ;  /* 0x0000000c0c0e722b */ /* 0x000fe2000000000c */
[----:B------:R-:W-:Y:S01]  /*0520*/  LOP3.LUT R12, R9, 0x7ff00000, RZ, 0xc0, !PT ;  /* 0x7ff00000090c7812 */ /* 0x000fe200078ec0ff */
[----:B------:R-:W-:-:S03]  /*0530*/  IMAD.MOV.U32 R13, RZ, RZ, 0x1ca00000 ;  /* 0x1ca00000ff0d7424 */ /* 0x000fc600078e00ff */
[----:B------:R-:W-:Y:S01]  /*0540*/  ISETP.GE.U32.AND P0, PT, R12, 0x40800000, PT ;  /* 0x408000000c00780c */ /* 0x000fe20003f06070 */
[----:B------:R-:W-:Y:S02]  /*0550*/  IMAD.MOV.U32 R20, RZ, RZ, R12 ;  /* 0x000000ffff147224 */ /* 0x000fe400078e000c */
[----:B------:R-:W-:Y:S01]  /*0560*/  DFMA R16, R10, R14, R10 ;  /* 0x0000000e0a10722b */ /* 0x000fe2000000000a */
[----:B------:R-:W-:Y:S01]  /*0570*/  SEL R13, R13, 0x63400000, !P0 ;  /* 0x634000000d0d7807 */ /* 0x000fe20004000000 */
[----:B------:R-:W-:-:S03]  /*0580*/  IMAD.MOV.U32 R10, RZ, RZ, R8 ;  /* 0x000000ffff0a7224 */ /* 0x000fc600078e0008 */
[C-C-:B------:R-:W-:Y:S02]  /*0590*/  @!P1 LOP3.LUT R14, R13.reuse, 0x80000000, R9.reuse, 0xf8, !PT ;  /* 0x800000000d0e9812 */ /* 0x140fe400078ef809 */
[----:B------:R-:W-:Y:S01]  /*05a0*/  LOP3.LUT R11, R13, 0x800fffff, R9, 0xf8, !PT ;  /* 0x800fffff0d0b7812 */ /* 0x000fe200078ef809 */
[----:B------:R-:W-:Y:S01]  /*05b0*/  DFMA R18, R16, -R2, 1 ;  /* 0x3ff000001012742b */ /* 0x000fe20000000802 */
[----:B------:R-:W-:Y:S01]  /*05c0*/  @!P1 LOP3.LUT R15, R14, 0x100000, RZ, 0xfc, !PT ;  /* 0x001000000e0f9812 */ /* 0x000fe200078efcff */
[----:B------:R-:W-:-:S06]  /*05d0*/  @!P1 IMAD.MOV.U32 R14, RZ, RZ, RZ ;  /* 0x000000ffff0e9224 */ /* 0x000fcc00078e00ff */
[----:B------:R-:W-:Y:S02]  /*05e0*/  @!P1 DFMA R10, R10, 2, -R14 ;  /* 0x400000000a0a982b */ /* 0x000fe4000000080e */
[----:B------:R-:W-:-:S08]  /*05f0*/  DFMA R14, R16, R18, R16 ;  /* 0x00000012100e722b */ /* 0x000fd00000000010 */
[----:B------:R-:W-:Y:S01]  /*0600*/  @!P1 LOP3.LUT R20, R11, 0x7ff00000, RZ, 0xc0, !PT ;  /* 0x7ff000000b149812 */ /* 0x000fe200078ec0ff */
[----:B------:R-:W-:-:S04]  /*0610*/  DMUL R16, R14, R10 ;  /* 0x0000000a0e107228 */ /* 0x000fc80000000000 */
[----:B------:R-:W-:-:S04]  /*0620*/  VIADD R22, R20, 0xffffffff ;  /* 0xffffffff14167836 */ /* 0x000fc80000000000 */
[----:B------:R-:W-:Y:S01]  /*0630*/  DFMA R18, R16, -R2, R10 ;  /* 0x800000021012722b */ /* 0x000fe2000000000a */
[----:B------:R-:W-:-:S04]  /*0640*/  ISETP.GT.U32.AND P0, PT, R22, 0x7feffffe, PT ;  /* 0x7feffffe1600780c */ /* 0x000fc80003f04070 */
[----:B------:R-:W-:-:S03]  /*0650*/  ISETP.GT.U32.OR P0, PT, R23, 0x7feffffe, P0 ;  /* 0x7feffffe1700780c */ /* 0x000fc60000704470 */
[----:B------:R-:W-:-:S10]  /*0660*/  DFMA R14, R14, R18, R16 ;  /* 0x000000120e0e722b */ /* 0x000fd40000000010 */
[----:B------:R-:W-:Y:S05]  /*0670*/  @P0 BRA `(.L_x_3) ;  /* 0x0000000000680947 */ /* 0x000fea0003800000 */
[----:B------:R-:W-:Y:S02]  /*0680*/  IMAD.MOV.U32 R9, RZ, RZ, 0x40800000 ;  /* 0x40800000ff097424 */ /* 0x000fe400078e00ff */
[----:B------:R-:W-:-:S03]  /*0690*/  IMAD.MOV.U32 R8, RZ, RZ, RZ ;  /* 0x000000ffff087224 */ /* 0x000fc600078e00ff */
[----:B------:R-:W-:-:S04]  /*06a0*/  VIADDMNMX R12, R12, -R9, 0xb9600000, !PT ;  /* 0xb96000000c0c7446 */ /* 0x000fc80007800909 */
[----:B------:R-:W-:-:S05]  /*06b0*/  VIMNMX R12, PT, PT, R12, 0x46a00000, PT ;  /* 0x46a000000c0c7848 */ /* 0x000fca0003fe0100 */
[----:B------:R-:W-:-:S04]  /*06c0*/  IMAD.IADD R16, R12, 0x1, -R13 ;  /* 0x000000010c107824 */ /* 0x000fc800078e0a0d */
[----:B------:R-:W-:-:S06]  /*06d0*/  VIADD R9, R16, 0x7fe00000 ;  /* 0x7fe0000010097836 */ /* 0x000fcc0000000000 */
[----:B------:R-:W-:-:S10]  /*06e0*/  DMUL R12, R14, R8 ;  /* 0x000000080e0c7228 */ /* 0x000fd40000000000 */
[----:B------:R-:W-:-:S13]  /*06f0*/  FSETP.GTU.AND P0, PT, |R13|, 1.469367938527859385e-39, PT ;  /* 0x001000000d00780b */ /* 0x000fda0003f0c200 */
[----:B------:R-:W-:Y:S05]  /*0700*/  @P0 BRA `(.L_x_4) ;  /* 0x0000000000880947 */ /* 0x000fea0003800000 */
[----:B------:R-:W-:Y:S01]  /*0710*/  DFMA R2, R14, -R2, R10 ;  /* 0x800000020e02722b */ /* 0x000fe2000000000a */
[----:B------:R-:W-:-:S09]  /*0720*/  IMAD.MOV.U32 R8, RZ, RZ, RZ ;  /* 0x000000ffff087224 */ /* 0x000fd200078e00ff */
[C---:B------:R-:W-:Y:S02]  /*0730*/  FSETP.NEU.AND P0, PT, R3.reuse, RZ, PT ;  /* 0x000000ff0300720b */ /* 0x040fe40003f0d000 */
[----:B------:R-:W-:-:S04]  /*0740*/  LOP3.LUT R2, R3, 0x40880000, RZ, 0x3c, !PT ;  /* 0x4088000003027812 */ /* 0x000fc800078e3cff */
[----:B------:R-:W-:-:S04]  /*0750*/  LOP3.LUT R11, R2, 0x80000000, RZ, 0xc0, !PT ;  /* 0x80000000020b7812 */ /* 0x000fc800078ec0ff */
[----:B------:R-:W-:-:S03]  /*0760*/  LOP3.LUT R9, R11, R9, RZ, 0xfc, !PT ;  /* 0x000000090b097212 */ /* 0x000fc600078efcff */
[----:B------:R-:W-:Y:S05]  /*0770*/  @!P0 BRA `(.L_x_4) ;  /* 0x00000000006c8947 */ /* 0x000fea0003800000 */
[----:B------:R-:W-:Y:S01]  /*0780*/  IMAD.MOV R3, RZ, RZ, -R16 ;  /* 0x000000ffff037224 */ /* 0x000fe200078e0a10 */
[----:B------:R-:W-:Y:S01]  /*0790*/  DMUL.RP R8, R14, R8 ;  /* 0x000000080e087228 */ /* 0x000fe20000008000 */
[----:B------:R-:W-:-:S06]  /*07a0*/  IMAD.MOV.U32 R2, RZ, RZ, RZ ;  /* 0x000000ffff027224 */ /* 0x000fcc00078e00ff */
[----:B------:R-:W-:-:S03]  /*07b0*/  DFMA R2, R12, -R2, R14 ;  /* 0x800000020c02722b */ /* 0x000fc6000000000e */
[----:B------:R-:W-:-:S03]  /*07c0*/  LOP3.LUT R11, R9, R11, RZ, 0x3c, !PT ;  /* 0x0000000b090b7212 */ /* 0x000fc600078e3cff */
[----:B------:R-:W-:-:S04]  /*07d0*/  IADD3 R2, PT, PT, -R16, -0x43300000, RZ ;  /* 0xbcd0000010027810 */ /* 0x000fc80007ffe1ff */
[----:B------:R-:W-:-:S04]  /*07e0*/  FSETP.NEU.AND P0, PT, |R3|, R2, PT ;  /* 0x000000020300720b */ /* 0x000fc80003f0d200 */
[----:B------:R-:W-:Y:S02]  /*07f0*/  FSEL R12, R8, R12, !P0 ;  /* 0x0000000c080c7208 */ /* 0x000fe40004000000 */
[----:B------:R-:W-:Y:S01]  /*0800*/  FSEL R13, R11, R13, !P0 ;  /* 0x0000000d0b0d7208 */ /* 0x000fe20004000000 */
[----:B------:R-:W-:Y:S06]  /*0810*/  BRA `(.L_x_4) ;  /* 0x0000000000447947 */ /* 0x000fec0003800000 */
.L_x_3:
[----:B------:R-:W-:-:S14]  /*0820*/  DSETP.NAN.AND P0, PT, R8, R8, PT ;  /* 0x000000080800722a */ /* 0x000fdc0003f08000 */
[----:B------:R-:W-:Y:S05]  /*0830*/  @P0 BRA `(.L_x_5) ;  /* 0x0000000000340947 */ /* 0x000fea0003800000 */
[----:B------:R-:W-:Y:S01]  /*0840*/  ISETP.NE.AND P0, PT, R20, R21, PT ;  /* 0x000000151400720c */ /* 0x000fe20003f05270 */
[----:B------:R-:W-:Y:S02]  /*0850*/  IMAD.MOV.U32 R12, RZ, RZ, 0x0 ;  /* 0x00000000ff0c7424 */ /* 0x000fe400078e00ff */
[----:B------:R-:W-:-:S10]  /*0860*/  IMAD.MOV.U32 R13, RZ, RZ, -0x80000 ;  /* 0xfff80000ff0d7424 */ /* 0x000fd400078e00ff */
[----:B------:R-:W-:Y:S05]  /*0870*/  @!P0 BRA `(.L_x_4) ;  /* 0x00000000002c8947 */ /* 0x000fea0003800000 */
[----:B------:R-:W-:Y:S02]  /*0880*/  ISETP.NE.AND P0, PT, R20, 0x7ff00000, PT ;  /* 0x7ff000001400780c */ /* 0x000fe40003f05270 */
[----:B------:R-:W-:Y:S02]  /*0890*/  LOP3.LUT R8, R9, 0x40880000, RZ, 0x3c, !PT ;  /* 0x4088000009087812 */ /* 0x000fe400078e3cff */
[----:B------:R-:W-:Y:S02]  /*08a0*/  ISETP.EQ.OR P0, PT, R21, RZ, !P0 ;  /* 0x000000ff1500720c */ /* 0x000fe40004702670 */
[----:B------:R-:W-:-:S11]  /*08b0*/  LOP3.LUT R13, R8, 0x80000000, RZ, 0xc0, !PT ;  /* 0x80000000080d7812 */ /* 0x000fd600078ec0ff */
[----:B------:R-:W-:Y:S01]  /*08c0*/  @P0 LOP3.LUT R2, R13, 0x7ff00000, RZ, 0xfc, !PT ;  /* 0x7ff000000d020812 */ /* 0x000fe200078efcff */
[----:B------:R-:W-:Y:S02]  /*08d0*/  @!P0 IMAD.MOV.U32 R12, RZ, RZ, RZ ;  /* 0x000000ffff0c8224 */ /* 0x000fe400078e00ff */
[----:B------:R-:W-:Y:S02]  /*08e0*/  @P0 IMAD.MOV.U32 R12, RZ, RZ, RZ ;  /* 0x000000ffff0c0224 */ /* 0x000fe400078e00ff */
[----:B------:R-:W-:Y:S01]  /*08f0*/  @P0 IMAD.MOV.U32 R13, RZ, RZ, R2 ;  /* 0x000000ffff0d0224 */ /* 0x000fe200078e0002 */
[----:B------:R-:W-:Y:S06]  /*0900*/  BRA `(.L_x_4) ;  /* 0x0000000000087947 */ /* 0x000fec0003800000 */
.L_x_5:
[----:B------:R-:W-:Y:S01]  /*0910*/  LOP3.LUT R13, R9, 0x80000, RZ, 0xfc, !PT ;  /* 0x00080000090d7812 */ /* 0x000fe200078efcff */
[----:B------:R-:W-:-:S07]  /*0920*/  IMAD.MOV.U32 R12, RZ, RZ, R8 ;  /* 0x000000ffff0c7224 */ /* 0x000fce00078e0008 */
.L_x_4:
[----:B------:R-:W-:Y:S02]  /*0930*/  IMAD.MOV.U32 R2, RZ, RZ, R4 ;  /* 0x000000ffff027224 */ /* 0x000fe400078e0004 */
[----:B------:R-:W-:-:S04]  /*0940*/  IMAD.MOV.U32 R3, RZ, RZ, 0x0 ;  /* 0x00000000ff037424 */ /* 0x000fc800078e00ff */
[----:B------:R-:W-:Y:S05]  /*0950*/  RET.REL.NODEC R2 `(_Z17make_fractal_gpu2Phdddd) ;  /* 0xfffffff402a87950 */ /* 0x000fea0003c3ffff */
.L_x_6:
[----:B------:R-:W-:-:S00]  /*0960*/  BRA `(.L_x_6) ;  /* 0xfffffffc00fc7947 */ /* 0x000fc0000383ffff */
[----:B------:R-:W-:-:S00]  /*0970*/  NOP ;  /* 0x0000000000007918 */ /* 0x000fc00000000000 */
        /* <DEDUP_REMOVED lines=8> */
.L_x_13:


//--------------------- .text._Z17make_fractal_gpu1Phdddd --------------------------
	.section	.text._Z17make_fractal_gpu1Phdddd,"ax",@progbits
	.align	128
        .global         _Z17make_fractal_gpu1Phdddd
        .type           _Z17make_fractal_gpu1Phdddd,@function
        .size           _Z17make_fractal_gpu1Phdddd,(.L_x_14 - _Z17make_fractal_gpu1Phdddd)
        .other          _Z17make_fractal_gpu1Phdddd,@"STO_CUDA_ENTRY STV_DEFAULT"
_Z17make_fractal_gpu1Phdddd:
.text._Z17make_fractal_gpu1Phdddd:
[----:B------:R-:W-:Y:S01]  /*0000*/  LDC R1, c[0x0][0x37c] ;  /* 0x0000df00ff017b82 */ /* 0x000fe20000000800 */
[----:B------:R-:W0:Y:S01]  /*0010*/  MUFU.RCP64H R3, 768 ;  /* 0x4088000000037908 */ /* 0x000e220000001800 */
[----:B------:R-:W-:-:S06]  /*0020*/  IMAD.MOV.U32 R8, RZ, RZ, 0x0 ;  /* 0x00000000ff087424 */ /* 0x000fcc00078e00ff */
[----:B------:R-:W1:Y:S01]  /*0030*/  LDC.64 R6, c[0x0][0x398] ;  /* 0x0000e600ff067b82 */ /* 0x000e620000000a00 */
[----:B------:R-:W-:Y:S01]  /*0040*/  IMAD.MOV.U32 R9, RZ, RZ, 0x40880000 ;  /* 0x40880000ff097424 */ /* 0x000fe200078e00ff */
[----:B------:R-:W1:Y:S01]  /*0050*/  LDCU.64 UR4, c[0x0][0x3a0] ;  /* 0x00007400ff0477ac */ /* 0x000e620008000a00 */
[----:B------:R-:W-:Y:S01]  /*0060*/  IMAD.MOV.U32 R2, RZ, RZ, 0x1 ;  /* 0x00000001ff027424 */ /* 0x000fe200078e00ff */
[----:B------:R-:W2:Y:S04]  /*0070*/  LDCU.64 UR8, c[0x0][0x388] ;  /* 0x00007100ff0877ac */ /* 0x000ea80008000a00 */
[----:B------:R-:W2:Y:S01]  /*0080*/  LDC.64 R10, c[0x0][0x390] ;  /* 0x0000e400ff0a7b82 */ /* 0x000ea20000000a00 */
[----:B0-----:R-:W-:-:S07]  /*0090*/  DFMA R4, R2, -R8, 1 ;  /* 0x3ff000000204742b */ /* 0x001fce0000000808 */
[----:B------:R-:W-:Y:S01]  /*00a0*/  S2UR UR7, SR_CTAID.Y ;  /* 0x00000000000779c3 */ /* 0x000fe20000002600 */
[----:B------:R-:W-:Y:S02]  /*00b0*/  DFMA R4, R4, R4, R4 ;  /* 0x000000040404722b */ /* 0x000fe40000000004 */
[----:B-1----:R-:W-:-:S05]  /*00c0*/  DADD R6, R6, -UR4 ;  /* 0x8000000406067e29 */ /* 0x002fca0008000000 */
[----:B------:R-:W0:Y:S01]  /*00d0*/  S2UR UR5, SR_CTAID.X ;  /* 0x00000000000579c3 */ /* 0x000e220000002500 */
[----:B------:R-:W0:Y:S01]  /*00e0*/  LDCU UR4, c[0x0][0x360] ;  /* 0x00006c00ff0477ac */ /* 0x000e220008000800 */
[----:B------:R-:W-:Y:S01]  /*00f0*/  DFMA R4, R2, R4, R2 ;  /* 0x000000040204722b */ /* 0x000fe20000000002 */
[----:B------:R-:W1:Y:S02]  /*0100*/  LDCU UR6, c[0x0][0x364] ;  /* 0x00006c80ff0677ac */ /* 0x000e640008000800 */
[----:B------:R-:W-:-:S05]  /*0110*/  FSETP.GEU.AND P1, PT, |R7|, 6.5827683646048100446e-37, PT ;  /* 0x036000000700780b */ /* 0x000fca0003f2e200 */
[----:B------:R-:W-:-:S08]  /*0120*/  DFMA R2, R4, -R8, 1 ;  /* 0x3ff000000402742b */ /* 0x000fd00000000808 */
[----:B------:R-:W-:Y:S01]  /*0130*/  DFMA R2, R4, R2, R4 ;  /* 0x000000020402722b */ /* 0x000fe20000000004 */
[----:B0-----:R-:W-:Y:S02]  /*0140*/  UIMAD UR4, UR4, UR5, URZ ;  /* 0x00000005040472a4 */ /* 0x001fe4000f8e02ff */
[----:B-1----:R-:W-:-:S05]  /*0150*/  UIMAD UR5, UR6, UR7, URZ ;  /* 0x00000007060572a4 */ /* 0x002fca000f8e02ff */
        /* <DEDUP_REMOVED lines=9> */
[----:B------:R-:W-:Y:S05]  /*01f0*/  CALL.REL.NOINC `($__internal_1_$__cuda_sm20_div_rn_f64_full) ;  /* 0x0000000000907944 */ /* 0x000fea0003c00000 */
[----:B------:R-:W-:Y:S02]  /*0200*/  IMAD.MOV.U32 R2, RZ, RZ, R10 ;  /* 0x000000ffff027224 */ /* 0x000fe400078e000a */
[----:B------:R-:W-:-:S07]  /*0210*/  IMAD.MOV.U32 R3, RZ, RZ, R11 ;  /* 0x000000ffff037224 */ /* 0x000fce00078e000b */
.L_x_7:
[----:B------:R-:W0:Y:S01]  /*0220*/  LDCU.64 UR6, c[0x0][0x390] ;  /* 0x00007200ff0677ac */ /* 0x000e220008000a00 */
[----:B------:R-:W0:Y:S01]  /*0230*/  I2F.F64.U32 R6, UR4 ;  /* 0x0000000400067d12 */ /* 0x000e220008201800 */
[----:B------:R-:W-:Y:S01]  /*0240*/  IMAD.MOV.U32 R15, RZ, RZ, 0x1 ;  /* 0x00000001ff0f7424 */ /* 0x000fe200078e00ff */
[----:B------:R-:W-:Y:S01]  /*0250*/  CS2R R10, SRZ ;  /* 0x00000000000a7805 */ /* 0x000fe2000001ff00 */
[----:B------:R-:W1:Y:S01]  /*0260*/  LDCU.64 UR8, c[0x0][0x3a0] ;  /* 0x00007400ff0877ac */ /* 0x000e620008000a00 */
[----:B------:R-:W2:Y:S04]  /*0270*/  LDCU.64 UR10, c[0x0][0x358] ;  /* 0x00006b00ff0a77ac */ /* 0x000ea80008000a00 */
[----:B------:R-:W1:Y:S01]  /*0280*/  I2F.F64.U32 R8, UR5 ;  /* 0x0000000500087d12 */ /* 0x000e620008201800 */
[----:B0-----:R-:W-:Y:S01]  /*0290*/  DFMA R4, R4, R6, UR6 ;  /* 0x0000000604047e2b */ /* 0x001fe20008000006 */
[----:B------:R-:W-:Y:S01]  /*02a0*/  CS2R R6, SRZ ;  /* 0x0000000000067805 */ /* 0x000fe2000001ff00 */
[----:B-1----:R-:W-:Y:S01]  /*02b0*/  DFMA R12, R8, R2, UR8 ;  /* 0x00000008080c7e2b */ /* 0x002fe20008000002 */
[----:B------:R-:W-:-:S02]  /*02c0*/  CS2R R2, SRZ ;  /* 0x0000000000027805 */ /* 0x000fc4000001ff00 */
[----:B--2---:R-:W-:-:S08]  /*02d0*/  CS2R R8, SRZ ;  /* 0x0000000000087805 */ /* 0x004fd0000001ff00 */
.L_x_8:
        /* <DEDUP_REMOVED lines=14> */
[----:B------:R-:W0:Y:S01]  /*03c0*/  LDCU.64 UR8, c[0x0][0x380] ;  /* 0x00007000ff0877ac */ /* 0x000e220008000a00 */
[----:B------:R-:W-:-:S04]  /*03d0*/  ULEA UR6, UR5, UR4, 0xa ;  /* 0x0000000405067291 */ /* 0x000fc8000f8e50ff */
[----:B0-----:R-:W-:-:S04]  /*03e0*/  UIADD3 UR6, UP0, UPT, UR6, UR8, URZ ;  /* 0x0000000806067290 */ /* 0x001fc8000ff1e0ff */
[----:B------:R-:W-:Y:S02]  /*03f0*/  UIADD3.X UR7, UPT, UPT, URZ, UR9, URZ, UP0, !UPT ;  /* 0x00000009ff077290 */ /* 0x000fe400087fe4ff */
[----:B------:R-:W-:-:S04]  /*0400*/  IMAD.U32 R2, RZ, RZ, UR6 ;  /* 0x00000006ff027e24 */ /* 0x000fc8000f8e00ff */
[----:B------:R-:W-:-:S05]  /*0410*/  IMAD.U32 R3, RZ, RZ, UR7 ;  /* 0x00000007ff037e24 */ /* 0x000fca000f8e00ff */
[----:B------:R-:W-:Y:S01]  /*0420*/  STG.E.U8 desc[UR10][R2.64], R15 ;  /* 0x0000000f02007986 */ /* 0x000fe2000c10110a */
[----:B------:R-:W-:Y:S05]  /*0430*/  EXIT ;  /* 0x000000000000794d */ /* 0x000fea0003800000 */
        .weak           $__internal_1_$__cuda_sm20_div_rn_f64_full
        .type           $__internal_1_$__cuda_sm20_div_rn_f64_full,@function
        .size           $__internal_1_$__cuda_sm20_div_rn_f64_full,(.L_x_14 - $__internal_1_$__cuda_sm20_div_rn_f64_full)
$__internal_1_$__cuda_sm20_div_rn_f64_full:
        /* <DEDUP_REMOVED lines=57> */
.L_x_9:
        /* <DEDUP_REMOVED lines=15> */
.L_x_11:
[----:B------:R-:W-:Y:S01]  /*08c0*/  LOP3.LUT R11, R7, 0x80000, RZ, 0xfc, !PT ;  /* 0x00080000070b7812 */ /* 0x000fe200078efcff */
[----:B------:R-:W-:-:S07]  /*08d0*/  IMAD.MOV.U32 R10, RZ, RZ, R6 ;  /* 0x000000ffff0a7224 */ /* 0x000fce00078e0006 */
.L_x_10:
[----:B------:R-:W-:Y:S02]  /*08e0*/  IMAD.MOV.U32 R2, RZ, RZ, R0 ;  /* 0x000000ffff027224 */ /* 0x000fe400078e0000 */
[----:B------:R-:W-:-:S04]  /*08f0*/  IMAD.MOV.U32 R3, RZ, RZ, 0x0 ;  /* 0x00000000ff037424 */ /* 0x000fc800078e00ff */
[----:B------:R-:W-:Y:S05]  /*0900*/  RET.REL.NODEC R2 `(_Z17make_fractal_gpu1Phdddd) ;  /* 0xfffffff402bc7950 */ /* 0x000fea0003c3ffff */
.L_x_12:
        /* <DEDUP_REMOVED lines=15> */
.L_x_14:


//--------------------- .nv.shared.reserved.0     --------------------------
	.section	.nv.shared.reserved.0,"aw",@nobits
	.weak		__nv_reservedSMEM_offset_0_alias
	.size		__nv_reservedSMEM_offset_0_alias, 0, 64
	.other		__nv_reservedSMEM_offset_0_alias,@"STO_CUDA_RESERVED_SHARED STV_DEFAULT"
__nv_reservedSMEM_offset_0_alias:
	.zero		0
	.zero		64


//--------------------- .nv.constant0._Z17make_fractal_gpu2Phdddd --------------------------
	.section	.nv.constant0._Z17make_fractal_gpu2Phdddd,"a",@progbits
	.sectionflags	@""
	.align	4
.nv.constant0._Z17make_fractal_gpu2Phdddd:
	.zero		936


//--------------------- .nv.constant0._Z17make_fractal_gpu1Phdddd --------------------------
	.section	.nv.constant0._Z17make_fractal_gpu1Phdddd,"a",@progbits
	.sectionflags	@""
	.align	4
.nv.constant0._Z17make_fractal_gpu1Phdddd:
	.zero		936


//--------------------- SYMBOLS --------------------------

	.type		.nv.reservedSmem.offset0,@object
	.size		.nv.reservedSmem.offset0,0x4
